	.headerflags	@"EF_CUDA_TEXMODE_UNIFIED EF_CUDA_64BIT_ADDRESS EF_CUDA_SM86 EF_CUDA_VIRTUAL_SM(EF_CUDA_SM86)"
	.elftype	@"ET_EXEC"


//--------------------- .nv.info                  --------------------------
	.section	.nv.info,"",@"SHT_CUDA_INFO"
	.align	4


	//----- nvinfo : EIATTR_REGCOUNT
	.align		4
        /*0000*/ 	.byte	0x04, 0x2f
        /*0002*/ 	.short	(.L_2 - .L_1)
	.align		4
.L_1:
        /*0004*/ 	.word	index@(triton_)
        /*0008*/ 	.word	0x00000028


	//----- nvinfo : EIATTR_MAX_STACK_SIZE
	.align		4
.L_2:
        /*000c*/ 	.byte	0x04, 0x23
        /*000e*/ 	.short	(.L_4 - .L_3)
	.align		4
.L_3:
        /*0010*/ 	.word	index@(triton_)
        /*0014*/ 	.word	0x00000000


	//----- nvinfo : EIATTR_MIN_STACK_SIZE
	.align		4
.L_4:
        /*0018*/ 	.byte	0x04, 0x12
        /*001a*/ 	.short	(.L_6 - .L_5)
	.align		4
.L_5:
        /*001c*/ 	.word	index@(triton_)
        /*0020*/ 	.word	0x00000000


	//----- nvinfo : EIATTR_FRAME_SIZE
	.align		4
.L_6:
        /*0024*/ 	.byte	0x04, 0x11
        /*0026*/ 	.short	(.L_8 - .L_7)
	.align		4
.L_7:
        /*0028*/ 	.word	index@(triton_)
        /*002c*/ 	.word	0x00000000
.L_8:


//--------------------- .nv.info.triton_          --------------------------
	.section	.nv.info.triton_,"",@"SHT_CUDA_INFO"
	.align	4


	//----- nvinfo : EIATTR_CUDA_API_VERSION
	.align		4
        /*0000*/ 	.byte	0x04, 0x37
        /*0002*/ 	.short	(.L_10 - .L_9)
.L_9:
        /*0004*/ 	.word	0x0000007b


	//----- nvinfo : EIATTR_SW2861232_WAR
	.align		4
.L_10:
        /*0008*/ 	.byte	0x01, 0x35
	.zero		2


	//----- nvinfo : EIATTR_PARAM_CBANK
	.align		4
        /*000c*/ 	.byte	0x04, 0x0a
        /*000e*/ 	.short	(.L_12 - .L_11)
	.align		4
.L_11:
        /*0010*/ 	.word	index@(.nv.constant0.triton_)
        /*0014*/ 	.short	0x0160
        /*0016*/ 	.short	0x0038


	//----- nvinfo : EIATTR_CBANK_PARAM_SIZE
	.align		4
.L_12:
        /*0018*/ 	.byte	0x03, 0x19
        /*001a*/ 	.short	0x0038


	//----- nvinfo : EIATTR_KPARAM_INFO
	.align		4
        /*001c*/ 	.byte	0x04, 0x17
        /*001e*/ 	.short	(.L_14 - .L_13)
.L_13:
        /*0020*/ 	.word	0x00000000
        /*0024*/ 	.short	0x0007
        /*0026*/ 	.short	0x0034
        /*0028*/ 	.byte	0x00, 0xf0, 0x11, 0x00


	//----- nvinfo : EIATTR_KPARAM_INFO
	.align		4
.L_14:
        /*002c*/ 	.byte	0x04, 0x17
        /*002e*/ 	.short	(.L_16 - .L_15)
.L_15:
        /*0030*/ 	.word	0x00000000
        /*0034*/ 	.short	0x0006
        /*0036*/ 	.short	0x0030
        /*0038*/ 	.byte	0x00, 0xf0, 0x11, 0x00


	//----- nvinfo : EIATTR_KPARAM_INFO
	.align		4
.L_16:
        /*003c*/ 	.byte	0x04, 0x17
        /*003e*/ 	.short	(.L_18 - .L_17)
.L_17:
        /*0040*/ 	.word	0x00000000
        /*0044*/ 	.short	0x0005
        /*0046*/ 	.short	0x0028
        /*0048*/ 	.byte	0x00, 0xf0, 0x21, 0x00


	//----- nvinfo : EIATTR_KPARAM_INFO
	.align		4
.L_18:
        /*004c*/ 	.byte	0x04, 0x17
        /*004e*/ 	.short	(.L_20 - .L_19)
.L_19:
        /*0050*/ 	.word	0x00000000
        /*0054*/ 	.short	0x0004
        /*0056*/ 	.short	0x0020
        /*0058*/ 	.byte	0x00, 0xf0, 0x21, 0x00


	//----- nvinfo : EIATTR_KPARAM_INFO
	.align		4
.L_20:
        /*005c*/ 	.byte	0x04, 0x17
        /*005e*/ 	.short	(.L_22 - .L_21)
.L_21:
        /*0060*/ 	.word	0x00000000
        /*0064*/ 	.short	0x0003
        /*0066*/ 	.short	0x0018
        /*0068*/ 	.byte	0x00, 0xf0, 0x21, 0x00


	//----- nvinfo : EIATTR_KPARAM_INFO
	.align		4
.L_22:
        /*006c*/ 	.byte	0x04, 0x17
        /*006e*/ 	.short	(.L_24 - .L_23)
.L_23:
        /*0070*/ 	.word	0x00000000
        /*0074*/ 	.short	0x0002
        /*0076*/ 	.short	0x0010
        /*0078*/ 	.byte	0x00, 0xf0, 0x21, 0x00


	//----- nvinfo : EIATTR_KPARAM_INFO
	.align		4
.L_24:
        /*007c*/ 	.byte	0x04, 0x17
        /*007e*/ 	.short	(.L_26 - .L_25)
.L_25:
        /*0080*/ 	.word	0x00000000
        /*0084*/ 	.short	0x0001
        /*0086*/ 	.short	0x0008
        /*0088*/ 	.byte	0x00, 0xf0, 0x21, 0x00


	//----- nvinfo : EIATTR_KPARAM_INFO
	.align		4
.L_26:
        /*008c*/ 	.byte	0x04, 0x17
        /*008e*/ 	.short	(.L_28 - .L_27)
.L_27:
        /*0090*/ 	.word	0x00000000
        /*0094*/ 	.short	0x0000
        /*0096*/ 	.short	0x0000
        /*0098*/ 	.byte	0x00, 0xf0, 0x21, 0x00


	//----- nvinfo : EIATTR_MAXREG_COUNT
	.align		4
.L_28:
        /*009c*/ 	.byte	0x03, 0x1b
        /*009e*/ 	.short	0x00ff


	//----- nvinfo : EIATTR_EXIT_INSTR_OFFSETS
	.align		4
        /*00a0*/ 	.byte	0x04, 0x1c
        /*00a2*/ 	.short	(.L_30 - .L_29)


	//   ....[0]....
.L_29:
        /*00a4*/ 	.word	0x00000fa0


	//   ....[1]....
        /*00a8*/ 	.word	0x00000fc0


	//----- nvinfo : EIATTR_CTAIDZ_USED
	.align		4
.L_30:
        /*00ac*/ 	.byte	0x01, 0x04
	.zero		2


	//----- nvinfo : EIATTR_MAX_THREADS
	.align		4
        /*00b0*/ 	.byte	0x04, 0x05
        /*00b2*/ 	.short	(.L_32 - .L_31)
.L_31:
        /*00b4*/ 	.word	0x00000080
        /*00b8*/ 	.word	0x00000001
        /*00bc*/ 	.word	0x00000001
.L_32:


//--------------------- .nv.rel.action            --------------------------
	.section	.nv.rel.action,"",@"SHT_CUDA_RELOCINFO"
	.align	8
	.sectionentsize	8
        /*0000*/ 	.byte	0x73, 0x00, 0x00, 0x00, 0x00, 0x00, 0x00, 0x00, 0x00, 0x00, 0x00, 0x11, 0x25, 0x00, 0x05, 0x36


//--------------------- .nv.constant0.triton_     --------------------------
	.section	.nv.constant0.triton_,"a",@progbits
	.align	4
.nv.constant0.triton_:
	.zero		408


//--------------------- .text.triton_             --------------------------
	.section	.text.triton_,"ax",@progbits
	.sectionflags	@"SHF_BARRIERS=1"
	.sectioninfo	@"SHI_REGISTERS=40"
	.align	128
        .global         triton_
        .type           triton_,@function
        .size           triton_,(.L_x_1 - triton_)
        .other          triton_,@"STO_CUDA_ENTRY STV_DEFAULT"
triton_:
.text.triton_:
[----:B------:R-:W-:-:S02]  /*0000*/  IMAD.MOV.U32 R1, RZ, RZ, c[0x0][0x28] ;  /* 0x00000a00ff017624 */ /* 0x000fc400078e00ff */
[----:B------:R-:W0:Y:S01]  /*0010*/  S2R R4, SR_CTAID.Y ;  /* 0x0000000000047919 */ /* 0x000e220000002600 */
[----:B------:R-:W-:Y:S01]  /*0020*/  IMAD.MOV.U32 R23, RZ, RZ, 0x4 ;  /* 0x00000004ff177424 */ /* 0x000fe200078e00ff */
[----:B------:R-:W-:Y:S01]  /*0030*/  CS2R R12, SRZ ;  /* 0x00000000000c7805 */ /* 0x000fe2000001ff00 */
[----:B------:R-:W-:Y:S01]  /*0040*/  CS2R R14, SRZ ;  /* 0x00000000000e7805 */ /* 0x000fe2000001ff00 */
[----:B------:R-:W0:Y:S01]  /*0050*/  S2R R3, SR_CTAID.Z ;  /* 0x0000000000037919 */ /* 0x000e220000002700 */
[----:B------:R-:W-:Y:S01]  /*0060*/  CS2R R10, SRZ ;  /* 0x00000000000a7805 */ /* 0x000fe2000001ff00 */
[----:B------:R-:W-:Y:S02]  /*0070*/  ULDC.64 UR4, c[0x0][0x118] ;  /* 0x0000460000047ab9 */ /* 0x000fe40000000a00 */
[----:B------:R-:W1:Y:S04]  /*0080*/  S2R R0, SR_TID.X ;  /* 0x0000000000007919 */ /* 0x000e680000002100 */
[----:B------:R-:W2:Y:S01]  /*0090*/  S2R R5, SR_CTAID.X ;  /* 0x0000000000057919 */ /* 0x000ea20000002500 */
[----:B0-----:R-:W-:-:S02]  /*00a0*/  IMAD R4, R3, c[0x0][0x10], R4 ;  /* 0x0000040003047a24 */ /* 0x001fc400078e0204 */
[----:B-1----:R-:W-:-:S03]  /*00b0*/  IMAD.SHL.U32 R17, R0, 0x4, RZ ;  /* 0x0000000400117824 */ /* 0x002fc600078e00ff */
[----:B------:R-:W-:Y:S02]  /*00c0*/  SHF.L.U32 R2, R4, 0x4, RZ ;  /* 0x0000000404027819 */ /* 0x000fe400000006ff */
[----:B------:R-:W-:Y:S02]  /*00d0*/  SHF.R.U32.HI R8, RZ, 0x2, R0 ;  /* 0x00000002ff087819 */ /* 0x000fe40000011600 */
[----:B------:R-:W-:-:S04]  /*00e0*/  LOP3.LUT R17, R17, 0xc, RZ, 0xc0, !PT ;  /* 0x0000000c11117812 */ /* 0x000fc800078ec0ff */
[----:B------:R-:W-:-:S04]  /*00f0*/  LOP3.LUT R3, R2, R17, RZ, 0xfc, !PT ;  /* 0x0000001102037212 */ /* 0x000fc800078efcff */
[----:B------:R-:W-:Y:S02]  /*0100*/  SHF.R.S32.HI R6, RZ, 0x1f, R3 ;  /* 0x0000001fff067819 */ /* 0x000fe40000011403 */
[----:B------:R-:W-:Y:S02]  /*0110*/  ISETP.GE.AND P0, PT, R3, c[0x0][0x190], PT ;  /* 0x0000640003007a0c */ /* 0x000fe40003f06270 */
[----:B------:R-:W-:Y:S01]  /*0120*/  LEA.HI R7, R6, R3, RZ, 0x7 ;  /* 0x0000000306077211 */ /* 0x000fe200078f38ff */
[----:B--2---:R-:W-:Y:S01]  /*0130*/  IMAD.SHL.U32 R6, R5, 0x40, RZ ;  /* 0x0000004005067824 */ /* 0x004fe200078e00ff */
[----:B------:R-:W-:Y:S02]  /*0140*/  SGXT.U32 R5, R8, 0x5 ;  /* 0x000000050805781a */ /* 0x000fe40000000000 */
[----:B------:R-:W-:Y:S02]  /*0150*/  LOP3.LUT R8, R7, 0xffffff80, RZ, 0xc0, !PT ;  /* 0xffffff8007087812 */ /* 0x000fe400078ec0ff */
[----:B------:R-:W-:-:S02]  /*0160*/  LOP3.LUT R5, R5, R6, RZ, 0xfc, !PT ;  /* 0x0000000605057212 */ /* 0x000fc400078efcff */
[----:B------:R-:W-:Y:S02]  /*0170*/  SHF.R.S32.HI R7, RZ, 0x7, R7 ;  /* 0x00000007ff077819 */ /* 0x000fe40000011407 */
[----:B------:R-:W-:Y:S02]  /*0180*/  IADD3 R8, R3, -R8, RZ ;  /* 0x8000000803087210 */ /* 0x000fe40007ffe0ff */
[C---:B------:R-:W-:Y:S02]  /*0190*/  LOP3.LUT R3, R5.reuse, 0x20, RZ, 0xfc, !PT ;  /* 0x0000002005037812 */ /* 0x040fe400078efcff */
[----:B------:R-:W-:Y:S01]  /*01a0*/  ISETP.LT.AND P1, PT, R5, 0x32, !P0 ;  /* 0x000000320500780c */ /* 0x000fe20004721270 */
[----:B------:R-:W-:Y:S01]  /*01b0*/  IMAD R8, R7, 0x1900, R8 ;  /* 0x0000190007087824 */ /* 0x000fe200078e0208 */
[----:B------:R-:W-:-:S03]  /*01c0*/  ISETP.LT.AND P0, PT, R3, 0x32, !P0 ;  /* 0x000000320300780c */ /* 0x000fc60004701270 */
[----:B------:R-:W-:Y:S01]  /*01d0*/  IMAD R20, R5, 0x80, R8 ;  /* 0x0000008005147824 */ /* 0x000fe200078e0208 */
[----:B------:R-:W-:Y:S02]  /*01e0*/  LEA R22, R3, R8, 0x7 ;  /* 0x0000000803167211 */ /* 0x000fe400078e38ff */
[----:B------:R-:W-:Y:S01]  /*01f0*/  CS2R R8, SRZ ;  /* 0x0000000000087805 */ /* 0x000fe2000001ff00 */
[----:B------:R-:W-:-:S04]  /*0200*/  IMAD.WIDE R20, R20, R23, c[0x0][0x160] ;  /* 0x0000580014147625 */ /* 0x000fc800078e0217 */
[----:B------:R-:W-:Y:S01]  /*0210*/  IMAD.WIDE R22, R22, R23, c[0x0][0x160] ;  /* 0x0000580016167625 */ /* 0x000fe200078e0217 */
[----:B------:R0:W2:Y:S04]  /*0220*/  @P1 LDG.E.EL.128 R8, [R20.64] ;  /* 0x0000000414081981 */ /* 0x0000a8000c2e1d00 */
[----:B------:R1:W3:Y:S01]  /*0230*/  @P0 LDG.E.EL.128 R12, [R22.64] ;  /* 0x00000004160c0981 */ /* 0x0002e2000c2e1d00 */
[----:B------:R-:W-:Y:S02]  /*0240*/  SHF.R.U32.HI R7, RZ, 0x5, R0 ;  /* 0x00000005ff077819 */ /* 0x000fe40000011600 */
[----:B------:R-:W-:Y:S02]  /*0250*/  SHF.L.U32 R3, R0, 0x1, RZ ;  /* 0x0000000100037819 */ /* 0x000fe400000006ff */
[----:B------:R-:W-:-:S02]  /*0260*/  SGXT.U32 R7, R7, 0x2 ;  /* 0x000000020707781a */ /* 0x000fc40000000000 */
[----:B------:R-:W-:Y:S02]  /*0270*/  LOP3.LUT R6, R6, 0x3e, R3, 0xf8, !PT ;  /* 0x0000003e06067812 */ /* 0x000fe400078ef803 */
[C---:B------:R-:W-:Y:S01]  /*0280*/  LOP3.LUT R5, R2.reuse, R7, RZ, 0xfc, !PT ;  /* 0x0000000702057212 */ /* 0x040fe200078efcff */
[----:B0-----:R-:W-:Y:S01]  /*0290*/  IMAD.SHL.U32 R21, R7, 0x8, RZ ;  /* 0x0000000807157824 */ /* 0x001fe200078e00ff */
[C---:B------:R-:W-:Y:S02]  /*02a0*/  LOP3.LUT R35, R2.reuse, 0x4, R7, 0xfe, !PT ;  /* 0x0000000402237812 */ /* 0x040fe400078efe07 */
[----:B------:R-:W-:Y:S02]  /*02b0*/  SHF.R.S32.HI R18, RZ, 0x1f, R5 ;  /* 0x0000001fff127819 */ /* 0x000fe40000011405 */
[----:B------:R-:W-:Y:S02]  /*02c0*/  LOP3.LUT R3, R2, 0x8, R7, 0xfe, !PT ;  /* 0x0000000802037812 */ /* 0x000fe400078efe07 */
[----:B------:R-:W-:-:S02]  /*02d0*/  LEA.HI R18, R18, R5, RZ, 0x4 ;  /* 0x0000000512127211 */ /* 0x000fc400078f20ff */
[----:B------:R-:W-:Y:S02]  /*02e0*/  SHF.R.U32.HI R24, RZ, 0x2, R0 ;  /* 0x00000002ff187819 */ /* 0x000fe40000011600 */
[----:B------:R-:W-:Y:S02]  /*02f0*/  SHF.R.S32.HI R27, RZ, 0x4, R18 ;  /* 0x00000004ff1b7819 */ /* 0x000fe40000011412 */
[----:B------:R-:W-:Y:S02]  /*0300*/  SHF.R.S32.HI R20, RZ, 0x1f, R35 ;  /* 0x0000001fff147819 */ /* 0x000fe40000011423 */
[----:B------:R-:W-:Y:S02]  /*0310*/  SHF.R.S32.HI R16, RZ, 0x1f, R3 ;  /* 0x0000001fff107819 */ /* 0x000fe40000011403 */
[----:B------:R-:W-:Y:S02]  /*0320*/  LEA.HI R19, R27, R27, RZ, 0x3 ;  /* 0x0000001b1b137211 */ /* 0x000fe400078f18ff */
[----:B------:R-:W-:-:S02]  /*0330*/  SGXT.U32 R24, R24, 0x3 ;  /* 0x000000031818781a */ /* 0x000fc40000000000 */
[----:B------:R-:W-:Y:S02]  /*0340*/  LEA.HI R20, R20, R35, RZ, 0x4 ;  /* 0x0000002314147211 */ /* 0x000fe400078f20ff */
[----:B------:R-:W-:Y:S02]  /*0350*/  LEA.HI R16, R16, R3, RZ, 0x4 ;  /* 0x0000000310107211 */ /* 0x000fe400078f20ff */
[----:B------:R-:W-:Y:S02]  /*0360*/  LOP3.LUT R2, R2, 0xc, R7, 0xfe, !PT ;  /* 0x0000000c02027812 */ /* 0x000fe400078efe07 */
[----:B-1----:R-:W-:Y:S02]  /*0370*/  LOP3.LUT R22, R19, 0xfffffff8, RZ, 0xc0, !PT ;  /* 0xfffffff813167812 */ /* 0x002fe400078ec0ff */
[----:B------:R-:W-:Y:S02]  /*0380*/  LOP3.LUT R24, R21, R24, RZ, 0xfc, !PT ;  /* 0x0000001815187212 */ /* 0x000fe400078efcff */
[----:B------:R-:W-:-:S02]  /*0390*/  SHF.R.S32.HI R23, RZ, 0x4, R20 ;  /* 0x00000004ff177819 */ /* 0x000fc40000011414 */
[----:B------:R-:W-:Y:S02]  /*03a0*/  SHF.R.S32.HI R21, RZ, 0x4, R16 ;  /* 0x00000004ff157819 */ /* 0x000fe40000011410 */
[----:B------:R-:W-:Y:S02]  /*03b0*/  SHF.R.S32.HI R19, RZ, 0x1f, R2 ;  /* 0x0000001fff137819 */ /* 0x000fe40000011402 */
[----:B------:R-:W-:Y:S02]  /*03c0*/  IADD3 R27, R27, -R22, RZ ;  /* 0x800000161b1b7210 */ /* 0x000fe40007ffe0ff */
[----:B------:R-:W-:Y:S02]  /*03d0*/  LEA.HI R22, R23, R23, RZ, 0x3 ;  /* 0x0000001717167211 */ /* 0x000fe400078f18ff */
[----:B------:R-:W-:Y:S02]  /*03e0*/  LEA.HI R25, R21, R21, RZ, 0x3 ;  /* 0x0000001515197211 */ /* 0x000fe400078f18ff */
[----:B------:R-:W-:-:S02]  /*03f0*/  SHF.R.S32.HI R29, RZ, 0x1b, R4 ;  /* 0x0000001bff1d7819 */ /* 0x000fc40000011404 */
[----:B------:R-:W-:Y:S02]  /*0400*/  LEA.HI R4, R19, R2, RZ, 0x4 ;  /* 0x0000000213047211 */ /* 0x000fe400078f20ff */
[----:B------:R-:W-:Y:S02]  /*0410*/  LOP3.LUT R26, R22, 0xfffffff8, RZ, 0xc0, !PT ;  /* 0xfffffff8161a7812 */ /* 0x000fe400078ec0ff */
[----:B------:R-:W-:Y:S02]  /*0420*/  LOP3.LUT R28, R25, 0xfffffff8, RZ, 0xc0, !PT ;  /* 0xfffffff8191c7812 */ /* 0x000fe400078ec0ff */
[----:B------:R-:W-:Y:S01]  /*0430*/  SGXT R22, R29, 0x1 ;  /* 0x000000011d16781a */ /* 0x000fe20000000200 */
[----:B------:R-:W-:Y:S01]  /*0440*/  IMAD.IADD R23, R23, 0x1, -R26 ;  /* 0x0000000117177824 */ /* 0x000fe200078e0a1a */
[----:B------:R-:W-:Y:S02]  /*0450*/  SHF.R.S32.HI R29, RZ, 0x4, R4 ;  /* 0x00000004ff1d7819 */ /* 0x000fe40000011404 */
[----:B------:R-:W-:-:S02]  /*0460*/  IADD3 R21, R21, -R28, RZ ;  /* 0x8000001c15157210 */ /* 0x000fc40007ffe0ff */
[----:B------:R-:W-:Y:S02]  /*0470*/  LEA.HI R28, R29, R29, RZ, 0x3 ;  /* 0x0000001d1d1c7211 */ /* 0x000fe400078f18ff */
[C---:B------:R-:W-:Y:S02]  /*0480*/  LEA.HI R19, R22.reuse, R5, RZ, 0x7 ;  /* 0x0000000516137211 */ /* 0x040fe400078f38ff */
[----:B------:R-:W-:Y:S02]  /*0490*/  LEA.HI R25, R22, R35, RZ, 0x7 ;  /* 0x0000002316197211 */ /* 0x000fe400078f38ff */
[----:B------:R-:W-:Y:S02]  /*04a0*/  LOP3.LUT R32, R28, 0xfffffff8, RZ, 0xc0, !PT ;  /* 0xfffffff81c207812 */ /* 0x000fe400078ec0ff */
[----:B------:R-:W-:Y:S02]  /*04b0*/  SHF.R.S32.HI R26, RZ, 0x7, R19 ;  /* 0x00000007ff1a7819 */ /* 0x000fe40000011413 */
[----:B------:R-:W-:Y:S01]  /*04c0*/  SHF.R.S32.HI R28, RZ, 0x7, R25 ;  /* 0x00000007ff1c7819 */ /* 0x000fe20000011419 */
[----:B------:R-:W-:Y:S01]  /*04d0*/  IMAD R25, R17, 0x41, R24 ;  /* 0x0000004111197824 */ /* 0x000fe200078e0218 */
[----:B------:R-:W-:Y:S01]  /*04e0*/  LEA.HI R30, R22, R3, RZ, 0x7 ;  /* 0x00000003161e7211 */ /* 0x000fe200078f38ff */
[----:B------:R-:W-:Y:S01]  /*04f0*/  IMAD R27, R26, 0x190, R27 ;  /* 0x000001901a1b7824 */ /* 0x000fe200078e021b */
[----:B------:R-:W-:Y:S01]  /*0500*/  LOP3.LUT R24, R18, 0xfffffff0, RZ, 0xc0, !PT ;  /* 0xfffffff012187812 */ /* 0x000fe200078ec0ff */
[----:B------:R-:W-:Y:S01]  /*0510*/  IMAD.IADD R29, R29, 0x1, -R32 ;  /* 0x000000011d1d7824 */ /* 0x000fe200078e0a20 */
[----:B------:R-:W-:Y:S01]  /*0520*/  ISETP.GE.AND P0, PT, R6, 0x32, PT ;  /* 0x000000320600780c */ /* 0x000fe20003f06270 */
[----:B------:R-:W-:Y:S01]  /*0530*/  IMAD R23, R28, 0x190, R23 ;  /* 0x000001901c177824 */ /* 0x000fe200078e0217 */
[C---:B------:R-:W-:Y:S01]  /*0540*/  ISETP.GE.AND P2, PT, R5.reuse, c[0x0][0x190], PT ;  /* 0x0000640005007a0c */ /* 0x040fe20003f46270 */
[----:B------:R-:W-:Y:S01]  /*0550*/  IMAD.IADD R24, R5, 0x1, -R24 ;  /* 0x0000000105187824 */ /* 0x000fe200078e0a18 */
[----:B------:R-:W-:Y:S01]  /*0560*/  SHF.R.S32.HI R30, RZ, 0x7, R30 ;  /* 0x00000007ff1e7819 */ /* 0x000fe2000001141e */
[----:B------:R-:W-:Y:S01]  /*0570*/  CS2R R18, SRZ ;  /* 0x0000000000127805 */ /* 0x000fe2000001ff00 */
[----:B------:R-:W-:-:S02]  /*0580*/  MOV R17, 0x4 ;  /* 0x0000000400117802 */ /* 0x000fc40000000f00 */
[----:B------:R-:W-:Y:S01]  /*0590*/  LEA R36, R6, 0x8, 0x3 ;  /* 0x0000000806247811 */ /* 0x000fe200078e18ff */
[----:B------:R-:W-:Y:S01]  /*05a0*/  IMAD R21, R30, 0x190, R21 ;  /* 0x000001901e157824 */ /* 0x000fe200078e0215 */
[----:B------:R-:W-:Y:S01]  /*05b0*/  ISETP.LT.AND P1, PT, R5, c[0x0][0x190], !P0 ;  /* 0x0000640005007a0c */ /* 0x000fe20004721270 */
[----:B------:R-:W-:Y:S01]  /*05c0*/  CS2R R30, SRZ ;  /* 0x00000000001e7805 */ /* 0x000fe2000001ff00 */
[----:B------:R-:W-:Y:S01]  /*05d0*/  IMAD.WIDE R32, R24, R17, c[0x0][0x178] ;  /* 0x00005e0018207625 */ /* 0x000fe200078e0211 */
[----:B------:R-:W-:Y:S02]  /*05e0*/  ISETP.LT.AND P3, PT, R35, c[0x0][0x190], !P0 ;  /* 0x0000640023007a0c */ /* 0x000fe40004761270 */
[----:B------:R-:W-:Y:S02]  /*05f0*/  LEA.HI R22, R22, R2, RZ, 0x7 ;  /* 0x0000000216167211 */ /* 0x000fe400078f38ff */
[----:B------:R-:W-:Y:S02]  /*0600*/  LEA R28, R6, R21, 0x3 ;  /* 0x00000015061c7211 */ /* 0x000fe400078e18ff */
[----:B------:R-:W-:Y:S01]  /*0610*/  SHF.R.S32.HI R34, RZ, 0x7, R22 ;  /* 0x00000007ff227819 */ /* 0x000fe20000011416 */
[----:B------:R-:W-:Y:S01]  /*0620*/  IMAD.IADD R21, R36, 0x1, R21 ;  /* 0x0000000124157824 */ /* 0x000fe200078e0215 */
[----:B------:R-:W-:-:S03]  /*0630*/  LOP3.LUT R20, R20, 0xfffffff0, RZ, 0xc0, !PT ;  /* 0xfffffff014147812 */ /* 0x000fc600078ec0ff */
[----:B------:R-:W-:Y:S01]  /*0640*/  IMAD R29, R34, 0x190, R29 ;  /* 0x00000190221d7824 */ /* 0x000fe200078e021d */
[C---:B------:R-:W-:Y:S02]  /*0650*/  ISETP.GE.AND P4, PT, R35.reuse, c[0x0][0x190], PT ;  /* 0x0000640023007a0c */ /* 0x040fe40003f86270 */
[----:B------:R-:W-:Y:S02]  /*0660*/  IADD3 R35, R35, -R20, RZ ;  /* 0x8000001423237210 */ /* 0x000fe40007ffe0ff */
[----:B------:R-:W-:Y:S02]  /*0670*/  MOV R34, RZ ;  /* 0x000000ff00227202 */ /* 0x000fe40000000f00 */
[----:B------:R-:W-:Y:S02]  /*0680*/  LOP3.LUT R16, R16, 0xfffffff0, RZ, 0xc0, !PT ;  /* 0xfffffff010107812 */ /* 0x000fe400078ec0ff */
[----:B------:R-:W-:Y:S02]  /*0690*/  MOV R37, RZ ;  /* 0x000000ff00257202 */ /* 0x000fe40000000f00 */
[C---:B------:R-:W-:Y:S01]  /*06a0*/  ISETP.GE.AND P5, PT, R3.reuse, c[0x0][0x190], PT ;  /* 0x0000640003007a0c */ /* 0x040fe20003fa6270 */
[----:B------:R-:W-:Y:S01]  /*06b0*/  IMAD.IADD R16, R3, 0x1, -R16 ;  /* 0x0000000103107824 */ /* 0x000fe200078e0a10 */
[----:B------:R-:W-:Y:S01]  /*06c0*/  ISETP.GE.AND P6, PT, R2, c[0x0][0x190], PT ;  /* 0x0000640002007a0c */ /* 0x000fe20003fc6270 */
[----:B--2---:R-:W-:Y:S04]  /*06d0*/  STS [R25.X4], R8 ;  /* 0x0000000819007388 */ /* 0x004fe80000004800 */
[----:B---3--:R0:W-:Y:S04]  /*06e0*/  STS [R25.X4+0x80], R12 ;  /* 0x0000800c19007388 */ /* 0x0081e80000004800 */
[----:B------:R1:W-:Y:S04]  /*06f0*/  STS [R25.X4+0x104], R9 ;  /* 0x0001040919007388 */ /* 0x0003e80000004800 */
[----:B------:R2:W-:Y:S01]  /*0700*/  STS [R25.X4+0x208], R10 ;  /* 0x0002080a19007388 */ /* 0x0005e20000004800 */
[----:B0-----:R-:W-:-:S03]  /*0710*/  LEA R12, R6, R27, 0x3 ;  /* 0x0000001b060c7211 */ /* 0x001fc600078e18ff */
[----:B------:R0:W-:Y:S02]  /*0720*/  STS [R25.X4+0x30c], R11 ;  /* 0x00030c0b19007388 */ /* 0x0001e40000004800 */
[-C--:B-1----:R-:W-:Y:S02]  /*0730*/  IMAD.WIDE R8, R12, R17.reuse, c[0x0][0x168] ;  /* 0x00005a000c087625 */ /* 0x082fe400078e0211 */
[----:B------:R1:W-:Y:S02]  /*0740*/  STS [R25.X4+0x184], R13 ;  /* 0x0001840d19007388 */ /* 0x0003e40000004800 */
[----:B--2---:R-:W-:Y:S02]  /*0750*/  IMAD.IADD R10, R36, 0x1, R27 ;  /* 0x00000001240a7824 */ /* 0x004fe400078e021b */
[----:B------:R-:W-:Y:S04]  /*0760*/  STS [R25.X4+0x288], R14 ;  /* 0x0002880e19007388 */ /* 0x000fe80000004800 */
[----:B------:R-:W-:Y:S01]  /*0770*/  STS [R25.X4+0x38c], R15 ;  /* 0x00038c0f19007388 */ /* 0x000fe20000004800 */
[----:B0-----:R-:W-:Y:S01]  /*0780*/  MOV R11, RZ ;  /* 0x000000ff000b7202 */ /* 0x001fe20000000f00 */
[----:B-1----:R-:W-:-:S02]  /*0790*/  IMAD.WIDE R12, R12, R17, c[0x0][0x170] ;  /* 0x00005c000c0c7625 */ /* 0x002fc400078e0211 */
[----:B------:R-:W-:Y:S06]  /*07a0*/  BAR.SYNC 0x0 ;  /* 0x0000000000007b1d */ /* 0x000fec0000000000 */
[-C--:B------:R-:W-:Y:S01]  /*07b0*/  IMAD.WIDE R24, R24, R17.reuse, c[0x0][0x180] ;  /* 0x0000600018187625 */ /* 0x080fe200078e0211 */
[----:B------:R0:W2:Y:S03]  /*07c0*/  @P1 LDG.E.EL R18, [R8.64] ;  /* 0x0000000408121981 */ /* 0x0000a6000c2e1900 */
[----:B------:R-:W-:Y:S01]  /*07d0*/  IMAD.WIDE R14, R10, R17, c[0x0][0x168] ;  /* 0x00005a000a0e7625 */ /* 0x000fe200078e0211 */
[----:B------:R1:W3:Y:S01]  /*07e0*/  @!P2 LDG.E.EL R30, [R24.64] ;  /* 0x00000004181ea981 */ /* 0x0002e2000c2e1900 */
[----:B------:R-:W-:-:S03]  /*07f0*/  CS2R R26, SRZ ;  /* 0x00000000001a7805 */ /* 0x000fc6000001ff00 */
[----:B------:R4:W5:Y:S01]  /*0800*/  @P1 LDG.E.EL R11, [R12.64] ;  /* 0x000000040c0b1981 */ /* 0x000962000c2e1900 */
[----:B0-----:R-:W-:-:S03]  /*0810*/  IMAD.WIDE R8, R10, R17, c[0x0][0x170] ;  /* 0x00005c000a087625 */ /* 0x001fc600078e0211 */
[----:B------:R0:W2:Y:S01]  /*0820*/  @P1 LDG.E.EL R31, [R14.64] ;  /* 0x000000040e1f1981 */ /* 0x0000a2000c2e1900 */
[----:B-1----:R-:W-:-:S03]  /*0830*/  IMAD R24, R6, 0x8, R23 ;  /* 0x0000000806187824 */ /* 0x002fc600078e0217 */
[----:B------:R1:W2:Y:S01]  /*0840*/  @P1 LDG.E.EL R27, [R8.64] ;  /* 0x00000004081b1981 */ /* 0x0002a2000c2e1900 */
[----:B----4-:R-:W-:-:S03]  /*0850*/  CS2R R12, SRZ ;  /* 0x00000000000c7805 */ /* 0x010fc6000001ff00 */
[----:B------:R4:W3:Y:S01]  /*0860*/  @!P2 LDG.E.EL R19, [R32.64] ;  /* 0x000000042013a981 */ /* 0x0008e2000c2e1900 */
[----:B0-----:R-:W-:-:S04]  /*0870*/  IMAD.WIDE R14, R24, R17, c[0x0][0x168] ;  /* 0x00005a00180e7625 */ /* 0x001fc800078e0211 */
[----:B------:R-:W-:-:S05]  /*0880*/  IMAD.WIDE R24, R24, R17, c[0x0][0x170] ;  /* 0x00005c0018187625 */ /* 0x000fca00078e0211 */
[----:B------:R0:W3:Y:S01]  /*0890*/  @P3 LDG.E.EL R13, [R24.64] ;  /* 0x00000004180d3981 */ /* 0x0000e2000c2e1900 */
[----:B------:R-:W-:Y:S01]  /*08a0*/  IMAD.IADD R23, R36, 0x1, R23 ;  /* 0x0000000124177824 */ /* 0x000fe200078e0217 */
[----:B------:R-:W-:Y:S02]  /*08b0*/  ISETP.LT.AND P2, PT, R3, c[0x0][0x190], !P0 ;  /* 0x0000640003007a0c */ /* 0x000fe40004741270 */
[----:B------:R-:W-:Y:S01]  /*08c0*/  MOV R10, RZ ;  /* 0x000000ff000a7202 */ /* 0x000fe20000000f00 */
[----:B----4-:R-:W-:Y:S01]  /*08d0*/  CS2R R32, SRZ ;  /* 0x0000000000207805 */ /* 0x010fe2000001ff00 */
[----:B-1----:R-:W-:Y:S01]  /*08e0*/  IMAD.WIDE R8, R23, R17, c[0x0][0x170] ;  /* 0x00005c0017087625 */ /* 0x002fe200078e0211 */
[----:B------:R-:W-:-:S03]  /*08f0*/  ISETP.LT.AND P0, PT, R2, c[0x0][0x190], !P0 ;  /* 0x0000640002007a0c */ /* 0x000fc60004701270 */
[-C--:B------:R-:W-:Y:S01]  /*0900*/  IMAD.WIDE R22, R23, R17.reuse, c[0x0][0x168] ;  /* 0x00005a0017167625 */ /* 0x080fe200078e0211 */
[----:B------:R1:W4:Y:S04]  /*0910*/  @P3 LDG.E.EL R10, [R14.64] ;  /* 0x000000040e0a3981 */ /* 0x000328000c2e1900 */
[----:B------:R1:W4:Y:S01]  /*0920*/  @P3 LDG.E.EL R32, [R8.64] ;  /* 0x0000000408203981 */ /* 0x000322000c2e1900 */
[----:B0-----:R-:W-:-:S03]  /*0930*/  IMAD.WIDE R24, R21, R17, c[0x0][0x170] ;  /* 0x00005c0015187625 */ /* 0x001fc600078e0211 */
[----:B------:R0:W4:Y:S01]  /*0940*/  @P3 LDG.E.EL R12, [R22.64] ;  /* 0x00000004160c3981 */ /* 0x000122000c2e1900 */
[----:B-1----:R-:W-:Y:S01]  /*0950*/  IMAD.WIDE R14, R28, R17, c[0x0][0x168] ;  /* 0x00005a001c0e7625 */ /* 0x002fe200078e0211 */
[----:B------:R-:W-:-:S04]  /*0960*/  CS2R R8, SRZ ;  /* 0x0000000000087805 */ /* 0x000fc8000001ff00 */
[----:B------:R1:W4:Y:S01]  /*0970*/  @P2 LDG.E.EL R26, [R14.64] ;  /* 0x000000040e1a2981 */ /* 0x000322000c2e1900 */
[----:B0-----:R-:W-:-:S03]  /*0980*/  IMAD.WIDE R22, R28, R17, c[0x0][0x170] ;  /* 0x00005c001c167625 */ /* 0x001fc600078e0211 */
[----:B------:R0:W4:Y:S01]  /*0990*/  @P2 LDG.E.EL R8, [R24.64] ;  /* 0x0000000418082981 */ /* 0x000122000c2e1900 */
[----:B------:R-:W-:-:S03]  /*09a0*/  IMAD R28, R6, 0x8, R29 ;  /* 0x00000008061c7824 */ /* 0x000fc600078e021d */
[----:B------:R0:W4:Y:S01]  /*09b0*/  @P2 LDG.E.EL R9, [R22.64] ;  /* 0x0000000416092981 */ /* 0x000122000c2e1900 */
[----:B-1----:R-:W-:-:S04]  /*09c0*/  IMAD.WIDE R14, R21, R17, c[0x0][0x168] ;  /* 0x00005a00150e7625 */ /* 0x002fc800078e0211 */
[----:B------:R-:W-:-:S04]  /*09d0*/  IMAD.WIDE R20, R28, R17, c[0x0][0x170] ;  /* 0x00005c001c147625 */ /* 0x000fc800078e0211 */
[----:B------:R-:W-:Y:S01]  /*09e0*/  IMAD.IADD R36, R36, 0x1, R29 ;  /* 0x0000000124247824 */ /* 0x000fe200078e021d */
[----:B------:R1:W4:Y:S03]  /*09f0*/  @P0 LDG.E.EL R34, [R20.64] ;  /* 0x0000000414220981 */ /* 0x000326000c2e1900 */
[-C--:B0-----:R-:W-:Y:S01]  /*0a00*/  IMAD.WIDE R24, R36, R17.reuse, c[0x0][0x170] ;  /* 0x00005c0024187625 */ /* 0x081fe200078e0211 */
[----:B------:R-:W-:Y:S01]  /*0a10*/  LOP3.LUT R3, R4, 0xfffffff0, RZ, 0xc0, !PT ;  /* 0xfffffff004037812 */ /* 0x000fe200078ec0ff */
[----:B------:R0:W4:Y:S01]  /*0a20*/  @P2 LDG.E.EL R33, [R14.64] ;  /* 0x000000040e212981 */ /* 0x000122000c2e1900 */
[----:B-1----:R-:W-:Y:S01]  /*0a30*/  CS2R R20, SRZ ;  /* 0x0000000000147805 */ /* 0x002fe2000001ff00 */
[----:B------:R-:W-:-:S05]  /*0a40*/  IMAD.WIDE R22, R35, R17, c[0x0][0x178] ;  /* 0x00005e0023167625 */ /* 0x000fca00078e0211 */
[----:B------:R1:W4:Y:S01]  /*0a50*/  @P0 LDG.E.EL R20, [R24.64] ;  /* 0x0000000418140981 */ /* 0x000322000c2e1900 */
[----:B------:R-:W-:Y:S01]  /*0a60*/  IMAD.WIDE R28, R28, R17, c[0x0][0x168] ;  /* 0x00005a001c1c7625 */ /* 0x000fe200078e0211 */
[----:B------:R-:W-:Y:S02]  /*0a70*/  IADD3 R4, R2, -R3, RZ ;  /* 0x8000000302047210 */ /* 0x000fe40007ffe0ff */
[----:B------:R1:W4:Y:S01]  /*0a80*/  @!P4 LDG.E.EL R37, [R22.64] ;  /* 0x000000041625c981 */ /* 0x000322000c2e1900 */
[----:B0-----:R-:W-:-:S03]  /*0a90*/  IMAD.WIDE R14, R35, R17, c[0x0][0x180] ;  /* 0x00006000230e7625 */ /* 0x001fc600078e0211 */
[----:B------:R0:W4:Y:S01]  /*0aa0*/  @P0 LDG.E.EL R21, [R28.64] ;  /* 0x000000041c150981 */ /* 0x000122000c2e1900 */
[----:B------:R-:W-:Y:S01]  /*0ab0*/  IMAD.MOV.U32 R35, RZ, RZ, RZ ;  /* 0x000000ffff237224 */ /* 0x000fe200078e00ff */
[----:B-1----:R-:W-:Y:S01]  /*0ac0*/  CS2R R24, SRZ ;  /* 0x0000000000187805 */ /* 0x002fe2000001ff00 */
[----:B------:R-:W-:-:S04]  /*0ad0*/  IMAD.WIDE R2, R16, R17, c[0x0][0x178] ;  /* 0x00005e0010027625 */ /* 0x000fc800078e0211 */
[-C--:B------:R-:W-:Y:S01]  /*0ae0*/  IMAD.WIDE R22, R36, R17.reuse, c[0x0][0x168] ;  /* 0x00005a0024167625 */ /* 0x080fe200078e0211 */
[----:B------:R-:W-:Y:S01]  /*0af0*/  MOV R36, RZ ;  /* 0x000000ff00247202 */ /* 0x000fe20000000f00 */
[----:B------:R1:W4:Y:S02]  /*0b00*/  @!P4 LDG.E.EL R24, [R14.64] ;  /* 0x000000040e18c981 */ /* 0x000324000c2e1900 */
[----:B0-----:R-:W-:Y:S02]  /*0b10*/  IMAD.WIDE R28, R16, R17, c[0x0][0x180] ;  /* 0x00006000101c7625 */ /* 0x001fe400078e0211 */
[----:B------:R0:W4:Y:S04]  /*0b20*/  @!P5 LDG.E.EL R35, [R2.64] ;  /* 0x000000040223d981 */ /* 0x000128000c2e1900 */
[----:B------:R0:W4:Y:S01]  /*0b30*/  @!P5 LDG.E.EL R36, [R28.64] ;  /* 0x000000041c24d981 */ /* 0x000122000c2e1900 */
[----:B-1----:R-:W-:-:S03]  /*0b40*/  CS2R R14, SRZ ;  /* 0x00000000000e7805 */ /* 0x002fc6000001ff00 */
[----:B------:R1:W4:Y:S01]  /*0b50*/  @P0 LDG.E.EL R25, [R22.64] ;  /* 0x0000000416190981 */ /* 0x000322000c2e1900 */
[----:B0-----:R-:W-:-:S04]  /*0b60*/  IMAD.WIDE R2, R4, R17, c[0x0][0x178] ;  /* 0x00005e0004027625 */ /* 0x001fc800078e0211 */
[----:B------:R-:W-:Y:S01]  /*0b70*/  IMAD.WIDE R16, R4, R17, c[0x0][0x180] ;  /* 0x0000600004107625 */ /* 0x000fe200078e0211 */
[----:B------:R0:W4:Y:S04]  /*0b80*/  @!P6 LDG.E.EL R14, [R2.64] ;  /* 0x00000004020ee981 */ /* 0x000128000c2e1900 */
[----:B------:R0:W4:Y:S01]  /*0b90*/  @!P6 LDG.E.EL R15, [R16.64] ;  /* 0x00000004100fe981 */ /* 0x000122000c2e1900 */
[----:B------:R-:W-:-:S05]  /*0ba0*/  IMAD.SHL.U32 R0, R0, 0x2, RZ ;  /* 0x0000000200007824 */ /* 0x000fca00078e00ff */
[----:B------:R-:W-:-:S05]  /*0bb0*/  LOP3.LUT R0, R0, 0x3e, RZ, 0xe2, !PT ;  /* 0x0000003e00007812 */ /* 0x000fca00078ee2ff */
[----:B------:R-:W-:-:S05]  /*0bc0*/  IMAD R7, R7, 0x41, R0 ;  /* 0x0000004107077824 */ /* 0x000fca00078e0200 */
[----:B-1----:R-:W1:Y:S01]  /*0bd0*/  LDS R22, [R7.X4+0x4] ;  /* 0x0000040007167984 */ /* 0x002e620000004800 */
[----:B------:R-:W-:-:S03]  /*0be0*/  MOV R0, 0x3d800000 ;  /* 0x3d80000000007802 */ /* 0x000fc60000000f00 */
[----:B0-----:R-:W-:Y:S04]  /*0bf0*/  LDS R16, [R7.X4+0x824] ;  /* 0x0008240007107984 */ /* 0x001fe80000004800 */
[----:B------:R-:W-:Y:S04]  /*0c00*/  LDS R3, [R7.X4+0x820] ;  /* 0x0008200007037984 */ /* 0x000fe80000004800 */
[----:B------:R-:W-:Y:S04]  /*0c10*/  LDS R23, [R7.X4+0x414] ;  /* 0x0004140007177984 */ /* 0x000fe80000004800 */
[----:B------:R-:W-:Y:S04]  /*0c20*/  LDS R2, [R7.X4+0xc30] ;  /* 0x000c300007027984 */ /* 0x000fe80000004800 */
[----:B------:R-:W-:Y:S01]  /*0c30*/  LDS R28, [R7.X4+0xc34] ;  /* 0x000c3400071c7984 */ /* 0x000fe20000004800 */
[----:B------:R-:W-:Y:S01]  /*0c40*/  IMAD R5, R5, 0x32, R6 ;  /* 0x0000003205057824 */ /* 0x000fe200078e0206 */
[----:B--2---:R-:W-:-:S02]  /*0c50*/  FFMA R4, R27, R0, 9.9999997473787516356e-06 ;  /* 0x3727c5ac1b047423 */ /* 0x004fc40000000000 */
[----:B------:R-:W0:Y:S01]  /*0c60*/  LDS R27, [R7.X4+0x410] ;  /* 0x00041000071b7984 */ /* 0x000e220000004800 */
[----:B---3--:R-:W-:-:S03]  /*0c70*/  FFMA R29, R13, R0, 9.9999997473787516356e-06 ;  /* 0x3727c5ac0d1d7423 */ /* 0x008fc60000000000 */
[----:B------:R-:W2:Y:S01]  /*0c80*/  LDS R13, [R7.X4] ;  /* 0x00000000070d7984 */ /* 0x000ea20000004800 */
[-C--:B-----5:R-:W-:Y:S01]  /*0c90*/  FFMA R6, R11, R0.reuse, 9.9999997473787516356e-06 ;  /* 0x3727c5ac0b067423 */ /* 0x0a0fe20000000000 */
[----:B------:R-:W3:Y:S01]  /*0ca0*/  MUFU.RSQ R4, R4 ;  /* 0x0000000400047308 */ /* 0x000ee20000001400 */
[----:B-1----:R-:W-:Y:S01]  /*0cb0*/  FADD R31, R22, -R31 ;  /* 0x8000001f161f7221 */ /* 0x002fe20000000000 */
[----:B----4-:R-:W-:-:S06]  /*0cc0*/  FFMA R17, R32, R0, 9.9999997473787516356e-06 ;  /* 0x3727c5ac20117423 */ /* 0x010fcc0000000000 */
[----:B------:R-:W1:Y:S08]  /*0cd0*/  MUFU.RSQ R22, R29 ;  /* 0x0000001d00167308 */ /* 0x000e700000001400 */
[----:B------:R-:W-:Y:S01]  /*0ce0*/  MUFU.RSQ R6, R6 ;  /* 0x0000000600067308 */ /* 0x000fe20000001400 */
[-C--:B------:R-:W-:Y:S01]  /*0cf0*/  FFMA R8, R8, R0.reuse, 9.9999997473787516356e-06 ;  /* 0x3727c5ac08087423 */ /* 0x080fe20000000000 */
[----:B------:R-:W-:-:S06]  /*0d00*/  FFMA R9, R9, R0, 9.9999997473787516356e-06 ;  /* 0x3727c5ac09097423 */ /* 0x000fcc0000000000 */
[----:B------:R-:W4:Y:S08]  /*0d10*/  MUFU.RSQ R8, R8 ;  /* 0x0000000800087308 */ /* 0x000f300000001400 */
[----:B------:R-:W5:Y:S01]  /*0d20*/  MUFU.RSQ R9, R9 ;  /* 0x0000000900097308 */ /* 0x000f620000001400 */
[----:B------:R-:W-:-:S07]  /*0d30*/  FFMA R34, R34, R0, 9.9999997473787516356e-06 ;  /* 0x3727c5ac22227423 */ /* 0x000fce0000000000 */
[----:B------:R-:W1:Y:S01]  /*0d40*/  MUFU.RSQ R17, R17 ;  /* 0x0000001100117308 */ /* 0x000e620000001400 */
[----:B0-----:R-:W-:Y:S01]  /*0d50*/  FADD R27, R27, -R10 ;  /* 0x8000000a1b1b7221 */ /* 0x001fe20000000000 */
[----:B------:R-:W-:-:S06]  /*0d60*/  FFMA R20, R20, R0, 9.9999997473787516356e-06 ;  /* 0x3727c5ac14147423 */ /* 0x000fcc0000000000 */
[----:B------:R0:W0:Y:S01]  /*0d70*/  MUFU.RSQ R29, R34 ;  /* 0x00000022001d7308 */ /* 0x0000220000001400 */
[----:B------:R-:W-:Y:S01]  /*0d80*/  FADD R33, R16, -R33 ;  /* 0x8000002110217221 */ /* 0x000fe20000000000 */
[----:B------:R-:W-:Y:S01]  /*0d90*/  FADD R26, R3, -R26 ;  /* 0x8000001a031a7221 */ /* 0x000fe20000000000 */
[----:B--2---:R-:W-:Y:S01]  /*0da0*/  FADD R13, R13, -R18 ;  /* 0x800000120d0d7221 */ /* 0x004fe20000000000 */
[----:B------:R-:W-:-:S04]  /*0db0*/  FADD R12, R23, -R12 ;  /* 0x8000000c170c7221 */ /* 0x000fc80000000000 */
[----:B------:R-:W2:Y:S01]  /*0dc0*/  MUFU.RSQ R20, R20 ;  /* 0x0000001400147308 */ /* 0x000ea20000001400 */
[----:B---3--:R-:W-:Y:S01]  /*0dd0*/  FMUL R31, R4, R31 ;  /* 0x0000001f041f7220 */ /* 0x008fe20000400000 */
[----:B-1----:R-:W-:Y:S01]  /*0de0*/  FMUL R7, R22, R27 ;  /* 0x0000001b16077220 */ /* 0x002fe20000400000 */
[----:B----4-:R-:W-:Y:S01]  /*0df0*/  FMUL R33, R8, R33 ;  /* 0x0000002108217220 */ /* 0x010fe20000400000 */
[----:B------:R-:W-:Y:S01]  /*0e00*/  MOV R4, 0x4 ;  /* 0x0000000400047802 */ /* 0x000fe20000000f00 */
[----:B-----5:R-:W-:Y:S01]  /*0e10*/  FMUL R9, R9, R26 ;  /* 0x0000001a09097220 */ /* 0x020fe20000400000 */
[----:B------:R-:W-:Y:S01]  /*0e20*/  FMUL R13, R6, R13 ;  /* 0x0000000d060d7220 */ /* 0x000fe20000400000 */
[----:B------:R-:W-:Y:S01]  /*0e30*/  IADD3 R8, R5, 0xc8, RZ ;  /* 0x000000c805087810 */ /* 0x000fe20007ffe0ff */
[----:B------:R-:W-:Y:S01]  /*0e40*/  FMUL R3, R17, R12 ;  /* 0x0000000c11037220 */ /* 0x000fe20000400000 */
[----:B------:R-:W-:Y:S01]  /*0e50*/  IADD3 R10, R5, 0x190, RZ ;  /* 0x00000190050a7810 */ /* 0x000fe20007ffe0ff */
[----:B------:R-:W-:Y:S01]  /*0e60*/  FADD R0, R2, -R21 ;  /* 0x8000001502007221 */ /* 0x000fe20000000000 */
[----:B------:R-:W-:Y:S01]  /*0e70*/  FFMA R2, R7, R37, R24 ;  /* 0x0000002507027223 */ /* 0x000fe20000000018 */
[-CC-:B------:R-:W-:Y:S01]  /*0e80*/  FFMA R31, R31, R19.reuse, R30.reuse ;  /* 0x000000131f1f7223 */ /* 0x180fe2000000001e */
[----:B------:R-:W-:Y:S01]  /*0e90*/  FFMA R30, R13, R19, R30 ;  /* 0x000000130d1e7223 */ /* 0x000fe2000000001e */
[-C--:B------:R-:W-:Y:S01]  /*0ea0*/  IMAD.WIDE R6, R5, R4.reuse, c[0x0][0x188] ;  /* 0x0000620005067625 */ /* 0x080fe200078e0204 */
[----:B------:R-:W-:Y:S01]  /*0eb0*/  FFMA R3, R3, R37, R24 ;  /* 0x0000002503037223 */ /* 0x000fe20000000018 */
[-CC-:B0-----:R-:W-:Y:S01]  /*0ec0*/  FFMA R34, R9, R35.reuse, R36.reuse ;  /* 0x0000002309227223 */ /* 0x181fe20000000024 */
[----:B------:R-:W-:Y:S01]  /*0ed0*/  FFMA R35, R33, R35, R36 ;  /* 0x0000002321237223 */ /* 0x000fe20000000024 */
[----:B------:R-:W-:Y:S01]  /*0ee0*/  IMAD.WIDE R8, R8, R4, c[0x0][0x188] ;  /* 0x0000620008087625 */ /* 0x000fe200078e0204 */
[----:B------:R-:W-:-:S03]  /*0ef0*/  FADD R25, R28, -R25 ;  /* 0x800000191c197221 */ /* 0x000fc60000000000 */
[----:B------:R-:W-:Y:S01]  /*0f00*/  IMAD.WIDE R10, R10, R4, c[0x0][0x188] ;  /* 0x000062000a0a7625 */ /* 0x000fe200078e0204 */
[----:B------:R0:W-:Y:S01]  /*0f10*/  @P1 STG.E.64 [R6.64], R30 ;  /* 0x0000001e06001986 */ /* 0x0001e2000c101b04 */
[----:B------:R-:W-:Y:S01]  /*0f20*/  IADD3 R5, R5, 0x258, RZ ;  /* 0x0000025805057810 */ /* 0x000fe20007ffe0ff */
[----:B------:R-:W-:Y:S01]  /*0f30*/  FMUL R0, R29, R0 ;  /* 0x000000001d007220 */ /* 0x000fe20000400000 */
[----:B--2---:R-:W-:Y:S01]  /*0f40*/  FMUL R20, R20, R25 ;  /* 0x0000001914147220 */ /* 0x004fe20000400000 */
[----:B------:R0:W-:Y:S04]  /*0f50*/  @P3 STG.E.64 [R8.64], R2 ;  /* 0x0000000208003986 */ /* 0x0001e8000c101b04 */
[----:B------:R0:W-:Y:S01]  /*0f60*/  @P2 STG.E.64 [R10.64], R34 ;  /* 0x000000220a002986 */ /* 0x0001e2000c101b04 */
[-CC-:B------:R-:W-:Y:S01]  /*0f70*/  FFMA R12, R0, R14.reuse, R15.reuse ;  /* 0x0000000e000c7223 */ /* 0x180fe2000000000f */
[----:B------:R-:W-:Y:S01]  /*0f80*/  FFMA R13, R20, R14, R15 ;  /* 0x0000000e140d7223 */ /* 0x000fe2000000000f */
[----:B------:R-:W-:Y:S01]  /*0f90*/  IMAD.WIDE R4, R5, R4, c[0x0][0x188] ;  /* 0x0000620005047625 */ /* 0x000fe200078e0204 */
[----:B------:R-:W-:Y:S06]  /*0fa0*/  @!P0 EXIT ;  /* 0x000000000000894d */ /* 0x000fec0003800000 */
[----:B------:R-:W-:Y:S01]  /*0fb0*/  STG.E.64 [R4.64], R12 ;  /* 0x0000000c04007986 */ /* 0x000fe2000c101b04 */
[----:B------:R-:W-:Y:S05]  /*0fc0*/  EXIT ;  /* 0x000000000000794d */ /* 0x000fea0003800000 */
.L_x_0:
[----:B------:R-:W-:-:S00]  /*0fd0*/  BRA `(.L_x_0) ;  /* 0xfffffff000007947 */ /* 0x000fc0000383ffff */
[----:B------:R-:W-:-:S00]  /*0fe0*/  NOP ;  /* 0x0000000000007918 */ /* 0x000fc00000000000 */
        /* <DEDUP_REMOVED lines=9> */
.L_x_1:


//--------------------- .nv.global.init           --------------------------
	.section	.nv.global.init,"aw",@progbits
.nv.global.init:
	.type		_$_str,@object
	.size		_$_str,(.L_0 - _$_str)
_$_str:
        /*0000*/ 	.byte	0x5f, 0x5f, 0x43, 0x55, 0x44, 0x41, 0x5f, 0x46, 0x54, 0x5a, 0x00
.L_0:


//--------------------- .nv.shared.triton_        --------------------------
	.section	.nv.shared.triton_,"aw",@nobits
	.align	16
